//
// Generated by NVIDIA NVVM Compiler
//
// Compiler Build ID: CL-36424714
// Cuda compilation tools, release 13.0, V13.0.88
// Based on NVVM 20.0.0
//

.version 9.0
.target sm_100
.address_size 64

	// .globl	_Z10reduce_GPUPj

.visible .entry _Z10reduce_GPUPj(
	.param .u64 .ptr .align 1 _Z10reduce_GPUPj_param_0
)
{
	.reg .pred 	%p<3>;
	.reg .b32 	%r<16>;
	.reg .b64 	%rd<7>;

	ld.param.u64 	%rd2, [_Z10reduce_GPUPj_param_0];
	cvta.to.global.u64 	%rd1, %rd2;
	mov.u32 	%r1, %tid.x;
	mov.u32 	%r14, %ntid.x;
	shl.b32 	%r3, %r1, 1;
	mov.b32 	%r15, 1;
$L__BB0_1:
	setp.ge.u32 	%p1, %r1, %r14;
	@%p1 bra 	$L__BB0_3;
	mul.lo.s32 	%r9, %r3, %r15;
	add.s32 	%r10, %r9, %r15;
	mul.wide.s32 	%rd3, %r10, 4;
	add.s64 	%rd4, %rd1, %rd3;
	ld.global.u32 	%r11, [%rd4];
	mul.wide.s32 	%rd5, %r9, 4;
	add.s64 	%rd6, %rd1, %rd5;
	ld.global.u32 	%r12, [%rd6];
	add.s32 	%r13, %r12, %r11;
	st.global.u32 	[%rd6], %r13;
$L__BB0_3:
	shl.b32 	%r15, %r15, 1;
	shr.u32 	%r7, %r14, 1;
	setp.gt.u32 	%p2, %r14, 1;
	mov.u32 	%r14, %r7;
	@%p2 bra 	$L__BB0_1;
	ret;

}


// ===== COMPILED SASS (sm_100) =====

	.target	sm_100

	.elftype	@"ET_EXEC"


//--------------------- .note.nv.tkinfo           --------------------------
	.section	.note.nv.tkinfo,"",@"SHT_NOTE"
	.sectionflags	@"SHF_NOTE_NV_TKINFO"
	.tkinfo
        /*0018*/ 	.word	0x00000002
        /*0030*/ 	.string	""
        /*0030*/ 	.string	"ptxas"
        /*0030*/ 	.string	"Cuda compilation tools, release 13.0, V13.0.88"
        /*0030*/ 	.string	"Build cuda_13.0.r13.0/compiler.36424714_0"
        /*0030*/ 	.string	"-arch sm_100 -m 64 "



//--------------------- .note.nv.cuinfo           --------------------------
	.section	.note.nv.cuinfo,"",@"SHT_NOTE"
	.sectionflags	@"SHF_NOTE_NV_CUINFO"
        /*0018*/ 	.short	0x0002
        /*001a*/ 	.short	0x0064
        /*001c*/ 	.short	0x0082
	.zero		2


//--------------------- .nv.info                  --------------------------
	.section	.nv.info,"",@"SHT_CUDA_INFO"
	.align	4


	//----- nvinfo : EIATTR_REGCOUNT
	.align		4
        /*0000*/ 	.byte	0x04, 0x2f
        /*0002*/ 	.short	(.L_1 - .L_0)
	.align		4
.L_0:
        /*0004*/ 	.word	index@(_Z10reduce_GPUPj)
        /*0008*/ 	.word	0x0000000c


	//----- nvinfo : EIATTR_FRAME_SIZE
	.align		4
.L_1:
        /*000c*/ 	.byte	0x04, 0x11
        /*000e*/ 	.short	(.L_3 - .L_2)
	.align		4
.L_2:
        /*0010*/ 	.word	index@(_Z10reduce_GPUPj)
        /*0014*/ 	.word	0x00000000


	//----- nvinfo : EIATTR_MIN_STACK_SIZE
	.align		4
.L_3:
        /*0018*/ 	.byte	0x04, 0x12
        /*001a*/ 	.short	(.L_5 - .L_4)
	.align		4
.L_4:
        /*001c*/ 	.word	index@(_Z10reduce_GPUPj)
        /*0020*/ 	.word	0x00000000
.L_5:


//--------------------- .nv.compat                --------------------------
	.section	.nv.compat,"",@"SHT_CUDA_COMPAT_INFO"
	.align	4
        /*0000*/ 	.byte	0x02, 0x09, 0x00, 0x00, 0x02, 0x02, 0x01, 0x00, 0x02, 0x05, 0x05, 0x00, 0x03, 0x07, 0x01, 0x01
        /*0010*/ 	.byte	0x02, 0x03, 0x00, 0x00, 0x02, 0x06, 0x01, 0x00, 0x04, 0x0b, 0x08, 0x00, 0x09, 0x00, 0x00, 0x00
        /*0020*/ 	.byte	0x00, 0x00, 0x00, 0x00


//--------------------- .nv.info._Z10reduce_GPUPj --------------------------
	.section	.nv.info._Z10reduce_GPUPj,"",@"SHT_CUDA_INFO"
	.sectionflags	@""
	.align	4


	//----- nvinfo : EIATTR_CUDA_API_VERSION
	.align		4
        /*0000*/ 	.byte	0x04, 0x37
        /*0002*/ 	.short	(.L_7 - .L_6)
.L_6:
        /*0004*/ 	.word	0x00000082


	//----- nvinfo : EIATTR_KPARAM_INFO
	.align		4
.L_7:
        /*0008*/ 	.byte	0x04, 0x17
        /*000a*/ 	.short	(.L_9 - .L_8)
.L_8:
        /*000c*/ 	.word	0x00000000
        /*0010*/ 	.short	0x0000
        /*0012*/ 	.short	0x0000
        /*0014*/ 	.byte	0x00, 0xf5, 0x21, 0x00


	//----- nvinfo : EIATTR_SPARSE_MMA_MASK
	.align		4
.L_9:
        /*0018*/ 	.byte	0x03, 0x50
        /*001a*/ 	.short	0x0000


	//----- nvinfo : EIATTR_MAXREG_COUNT
	.align		4
        /*001c*/ 	.byte	0x03, 0x1b
        /*001e*/ 	.short	0x00ff


	//----- nvinfo : EIATTR_MERCURY_ISA_VERSION
	.align		4
        /*0020*/ 	.byte	0x03, 0x5f
        /*0022*/ 	.short	0x0101


	//----- nvinfo : EIATTR_VRC_CTA_INIT_COUNT
	.align		4
        /*0024*/ 	.byte	0x02, 0x4a
	.zero		1
	.zero		1


	//----- nvinfo : EIATTR_EXIT_INSTR_OFFSETS
	.align		4
        /*0028*/ 	.byte	0x04, 0x1c
        /*002a*/ 	.short	(.L_11 - .L_10)


	//   ....[0]....
.L_10:
        /*002c*/ 	.word	0x00000180


	//----- nvinfo : EIATTR_CRS_STACK_SIZE
	.align		4
.L_11:
        /*0030*/ 	.byte	0x04, 0x1e
        /*0032*/ 	.short	(.L_13 - .L_12)
.L_12:
        /*0034*/ 	.word	0x00000000


	//----- nvinfo : EIATTR_CBANK_PARAM_SIZE
	.align		4
.L_13:
        /*0038*/ 	.byte	0x03, 0x19
        /*003a*/ 	.short	0x0008


	//----- nvinfo : EIATTR_PARAM_CBANK
	.align		4
        /*003c*/ 	.byte	0x04, 0x0a
        /*003e*/ 	.short	(.L_15 - .L_14)
	.align		4
.L_14:
        /*0040*/ 	.word	index@(.nv.constant0._Z10reduce_GPUPj)
        /*0044*/ 	.short	0x0380
        /*0046*/ 	.short	0x0008


	//----- nvinfo : EIATTR_SW_WAR
	.align		4
.L_15:
        /*0048*/ 	.byte	0x04, 0x36
        /*004a*/ 	.short	(.L_17 - .L_16)
.L_16:
        /*004c*/ 	.word	0x00000008
.L_17:


//--------------------- .nv.callgraph             --------------------------
	.section	.nv.callgraph,"",@"SHT_CUDA_CALLGRAPH"
	.align	4
	.sectionentsize	8
	.align		4
        /*0000*/ 	.word	0x00000000
	.align		4
        /*0004*/ 	.word	0xffffffff
	.align		4
        /*0008*/ 	.word	0x00000000
	.align		4
        /*000c*/ 	.word	0xfffffffe
	.align		4
        /*0010*/ 	.word	0x00000000
	.align		4
        /*0014*/ 	.word	0xfffffffd
	.align		4
        /*0018*/ 	.word	0x00000000
	.align		4
        /*001c*/ 	.word	0xfffffffc


//--------------------- .text._Z10reduce_GPUPj    --------------------------
	.section	.text._Z10reduce_GPUPj,"ax",@progbits
	.align	128
        .global         _Z10reduce_GPUPj
        .type           _Z10reduce_GPUPj,@function
        .size           _Z10reduce_GPUPj,(.L_x_4 - _Z10reduce_GPUPj)
        .other          _Z10reduce_GPUPj,@"STO_CUDA_ENTRY STV_DEFAULT"
_Z10reduce_GPUPj:
.text._Z10reduce_GPUPj:
[----:B------:R-:W-:Y:S01]  /*0000*/  LDC R1, c[0x0][0x37c] ;  /* 0x0000df00ff017b82 */ /* 0x000fe20000000800 */
[----:B------:R-:W0:Y:S07]  /*0010*/  S2R R8, SR_TID.X ;  /* 0x0000000000087919 */ /* 0x000e2e0000002100 */
[----:B------:R-:W1:Y:S01]  /*0020*/  LDC.64 R6, c[0x0][0x380] ;  /* 0x0000e000ff067b82 */ /* 0x000e620000000a00 */
[----:B------:R-:W2:Y:S01]  /*0030*/  LDCU.64 UR8, c[0x0][0x358] ;  /* 0x00006b00ff0877ac */ /* 0x000ea20008000a00 */
[----:B------:R-:W3:Y:S01]  /*0040*/  LDCU UR4, c[0x0][0x360] ;  /* 0x00006c00ff0477ac */ /* 0x000ee20008000800 */
[----:B------:R-:W-:Y:S01]  /*0050*/  UMOV UR6, 0x1 ;  /* 0x0000000100067882 */ /* 0x000fe20000000000 */
[----:B0-23--:R-:W-:-:S07]  /*0060*/  SHF.L.U32 R0, R8, 0x1, RZ ;  /* 0x0000000108007819 */ /* 0x00dfce00000006ff */
.L_x_2:
[----:B------:R-:W-:Y:S01]  /*0070*/  ISETP.GE.U32.AND P0, PT, R8, UR4, PT ;  /* 0x0000000408007c0c */ /* 0x000fe2000bf06070 */
[----:B------:R-:W-:-:S12]  /*0080*/  BSSY.RECONVERGENT B0, `(.L_x_0) ;  /* 0x000000a000007945 */ /* 0x000fd80003800200 */
[----:B0-----:R-:W-:Y:S05]  /*0090*/  @P0 BRA `(.L_x_1) ;  /* 0x0000000000200947 */ /* 0x001fea0003800000 */
[----:B------:R-:W-:-:S05]  /*00a0*/  IMAD R5, R0, UR6, RZ ;  /* 0x0000000600057c24 */ /* 0x000fca000f8e02ff */
[C---:B------:R-:W-:Y:S01]  /*00b0*/  IADD3 R3, PT, PT, R5.reuse, UR6, RZ ;  /* 0x0000000605037c10 */ /* 0x040fe2000fffe0ff */
[----:B-1----:R-:W-:-:S04]  /*00c0*/  IMAD.WIDE R4, R5, 0x4, R6 ;  /* 0x0000000405047825 */ /* 0x002fc800078e0206 */
[----:B------:R-:W-:Y:S01]  /*00d0*/  IMAD.WIDE R2, R3, 0x4, R6 ;  /* 0x0000000403027825 */ /* 0x000fe200078e0206 */
[----:B------:R-:W2:Y:S05]  /*00e0*/  LDG.E R9, desc[UR8][R4.64] ;  /* 0x0000000804097981 */ /* 0x000eaa000c1e1900 */
[----:B------:R-:W2:Y:S02]  /*00f0*/  LDG.E R2, desc[UR8][R2.64] ;  /* 0x0000000802027981 */ /* 0x000ea4000c1e1900 */
[----:B--2---:R-:W-:-:S05]  /*0100*/  IADD3 R9, PT, PT, R2, R9, RZ ;  /* 0x0000000902097210 */ /* 0x004fca0007ffe0ff */
[----:B------:R0:W-:Y:S02]  /*0110*/  STG.E desc[UR8][R4.64], R9 ;  /* 0x0000000904007986 */ /* 0x0001e4000c101908 */
.L_x_1:
[----:B------:R-:W-:Y:S05]  /*0120*/  BSYNC.RECONVERGENT B0 ;  /* 0x0000000000007941 */ /* 0x000fea0003800200 */
.L_x_0:
[----:B------:R-:W-:Y:S02]  /*0130*/  UISETP.GT.U32.AND UP0, UPT, UR4, 0x1, UPT ;  /* 0x000000010400788c */ /* 0x000fe4000bf04070 */
[----:B------:R-:W-:Y:S02]  /*0140*/  USHF.R.U32.HI UR5, URZ, 0x1, UR4 ;  /* 0x00000001ff057899 */ /* 0x000fe40008011604 */
[----:B------:R-:W-:-:S05]  /*0150*/  USHF.L.U32 UR6, UR6, 0x1, URZ ;  /* 0x0000000106067899 */ /* 0x000fca00080006ff */
[----:B------:R-:W-:Y:S01]  /*0160*/  UMOV UR4, UR5 ;  /* 0x0000000500047c82 */ /* 0x000fe20008000000 */
[----:B------:R-:W-:Y:S06]  /*0170*/  BRA.U UP0, `(.L_x_2) ;  /* 0xfffffffd00bc7547 */ /* 0x000fec000b83ffff */
[----:B------:R-:W-:Y:S05]  /*0180*/  EXIT ;  /* 0x000000000000794d */ /* 0x000fea0003800000 */
.L_x_3:
[----:B------:R-:W-:-:S00]  /*0190*/  BRA `(.L_x_3) ;  /* 0xfffffffc00fc7947 */ /* 0x000fc0000383ffff */
[----:B------:R-:W-:-:S00]  /*01a0*/  NOP ;  /* 0x0000000000007918 */ /* 0x000fc00000000000 */
        /* <DEDUP_REMOVED lines=13> */
.L_x_4:


//--------------------- .nv.shared.reserved.0     --------------------------
	.section	.nv.shared.reserved.0,"aw",@nobits
	.weak		__nv_reservedSMEM_offset_0_alias
	.size		__nv_reservedSMEM_offset_0_alias, 0, 64
	.other		__nv_reservedSMEM_offset_0_alias,@"STO_CUDA_RESERVED_SHARED STV_DEFAULT"
__nv_reservedSMEM_offset_0_alias:
	.zero		0
	.zero		64


//--------------------- .nv.constant0._Z10reduce_GPUPj --------------------------
	.section	.nv.constant0._Z10reduce_GPUPj,"a",@progbits
	.sectionflags	@""
	.align	4
.nv.constant0._Z10reduce_GPUPj:
	.zero		904


//--------------------- SYMBOLS --------------------------

	.type		.nv.reservedSmem.offset0,@object
	.size		.nv.reservedSmem.offset0,0x4
